//
// Generated by NVIDIA NVVM Compiler
//
// Compiler Build ID: CL-36424714
// Cuda compilation tools, release 13.0, V13.0.88
// Based on NVVM 20.0.0
//

.version 9.0
.target sm_100
.address_size 64

	// .globl	irregular_mean_fwd

.visible .entry irregular_mean_fwd(
	.param .u64 .ptr .align 1 irregular_mean_fwd_param_0,
	.param .u64 .ptr .align 1 irregular_mean_fwd_param_1,
	.param .u64 irregular_mean_fwd_param_2,
	.param .u64 irregular_mean_fwd_param_3,
	.param .u64 .ptr .align 1 irregular_mean_fwd_param_4
)
{
	.reg .pred 	%p<5>;
	.reg .b32 	%r<9>;
	.reg .b32 	%f<11>;
	.reg .b64 	%rd<50>;

	ld.param.u64 	%rd16, [irregular_mean_fwd_param_0];
	ld.param.u64 	%rd17, [irregular_mean_fwd_param_1];
	ld.param.u64 	%rd20, [irregular_mean_fwd_param_2];
	ld.param.u64 	%rd18, [irregular_mean_fwd_param_3];
	ld.param.u64 	%rd19, [irregular_mean_fwd_param_4];
	mov.u32 	%r1, %ntid.x;
	mov.u32 	%r2, %ctaid.x;
	mul.wide.u32 	%rd21, %r1, %r2;
	mov.u32 	%r3, %tid.x;
	cvt.u64.u32 	%rd22, %r3;
	add.s64 	%rd1, %rd21, %rd22;
	mul.lo.s64 	%rd23, %rd18, %rd20;
	setp.ge.u64 	%p1, %rd1, %rd23;
	@%p1 bra 	$L__BB0_8;
	or.b64  	%rd24, %rd1, %rd18;
	and.b64  	%rd25, %rd24, -4294967296;
	setp.ne.s64 	%p2, %rd25, 0;
	@%p2 bra 	$L__BB0_3;
	cvt.u32.u64 	%r4, %rd18;
	cvt.u32.u64 	%r5, %rd1;
	div.u32 	%r6, %r5, %r4;
	mul.lo.s32 	%r7, %r6, %r4;
	sub.s32 	%r8, %r5, %r7;
	cvt.u64.u32 	%rd47, %r6;
	cvt.u64.u32 	%rd48, %r8;
	bra.uni 	$L__BB0_4;
$L__BB0_3:
	div.u64 	%rd47, %rd1, %rd18;
	mul.lo.s64 	%rd26, %rd47, %rd18;
	sub.s64 	%rd48, %rd1, %rd26;
$L__BB0_4:
	cvta.to.global.u64 	%rd27, %rd16;
	cvta.to.global.u64 	%rd28, %rd17;
	and.b64  	%rd8, %rd47, 4294967295;
	shl.b64 	%rd29, %rd47, 3;
	and.b64  	%rd30, %rd29, 34359738360;
	add.s64 	%rd31, %rd28, %rd30;
	ld.global.u64 	%rd9, [%rd31];
	add.s64 	%rd32, %rd29, 8;
	and.b64  	%rd33, %rd32, 34359738360;
	add.s64 	%rd34, %rd28, %rd33;
	ld.global.u64 	%rd10, [%rd34];
	mul.lo.s64 	%rd35, %rd10, %rd18;
	and.b64  	%rd11, %rd48, 4294967295;
	add.s64 	%rd36, %rd35, %rd11;
	shl.b64 	%rd37, %rd36, 2;
	add.s64 	%rd12, %rd27, %rd37;
	mul.lo.s64 	%rd38, %rd9, %rd18;
	add.s64 	%rd39, %rd38, %rd11;
	shl.b64 	%rd40, %rd39, 2;
	add.s64 	%rd49, %rd27, %rd40;
	setp.eq.s64 	%p3, %rd38, %rd35;
	mov.f32 	%f10, 0f00000000;
	@%p3 bra 	$L__BB0_7;
	mov.f32 	%f10, 0f00000000;
$L__BB0_6:
	ld.global.f32 	%f6, [%rd49];
	add.f32 	%f10, %f10, %f6;
	shl.b64 	%rd41, %rd18, 2;
	add.s64 	%rd49, %rd49, %rd41;
	setp.ne.s64 	%p4, %rd49, %rd12;
	@%p4 bra 	$L__BB0_6;
$L__BB0_7:
	sub.s64 	%rd42, %rd10, %rd9;
	cvt.rn.f32.u64 	%f7, %rd42;
	div.rn.f32 	%f8, %f10, %f7;
	mad.lo.s64 	%rd43, %rd8, %rd18, %rd11;
	cvta.to.global.u64 	%rd44, %rd19;
	shl.b64 	%rd45, %rd43, 2;
	add.s64 	%rd46, %rd44, %rd45;
	st.global.f32 	[%rd46], %f8;
$L__BB0_8:
	ret;

}


// ===== COMPILED SASS (sm_100) =====

	.target	sm_100

	.elftype	@"ET_EXEC"


//--------------------- .note.nv.tkinfo           --------------------------
	.section	.note.nv.tkinfo,"",@"SHT_NOTE"
	.sectionflags	@"SHF_NOTE_NV_TKINFO"
	.tkinfo
        /*0018*/ 	.word	0x00000002
        /*0030*/ 	.string	""
        /*0030*/ 	.string	"ptxas"
        /*0030*/ 	.string	"Cuda compilation tools, release 13.0, V13.0.88"
        /*0030*/ 	.string	"Build cuda_13.0.r13.0/compiler.36424714_0"
        /*0030*/ 	.string	"-arch sm_100 -m 64 "



//--------------------- .note.nv.cuinfo           --------------------------
	.section	.note.nv.cuinfo,"",@"SHT_NOTE"
	.sectionflags	@"SHF_NOTE_NV_CUINFO"
        /*0018*/ 	.short	0x0002
        /*001a*/ 	.short	0x0064
        /*001c*/ 	.short	0x0082
	.zero		2


//--------------------- .nv.info                  --------------------------
	.section	.nv.info,"",@"SHT_CUDA_INFO"
	.align	4


	//----- nvinfo : EIATTR_REGCOUNT
	.align		4
        /*0000*/ 	.byte	0x04, 0x2f
        /*0002*/ 	.short	(.L_1 - .L_0)
	.align		4
.L_0:
        /*0004*/ 	.word	index@(irregular_mean_fwd)
        /*0008*/ 	.word	0x00000016


	//----- nvinfo : EIATTR_FRAME_SIZE
	.align		4
.L_1:
        /*000c*/ 	.byte	0x04, 0x11
        /*000e*/ 	.short	(.L_3 - .L_2)
	.align		4
.L_2:
        /*0010*/ 	.word	index@($__internal_1_$__cuda_sm3x_div_rn_noftz_f32_slowpath)
        /*0014*/ 	.word	0x00000000


	//----- nvinfo : EIATTR_FRAME_SIZE
	.align		4
.L_3:
        /*0018*/ 	.byte	0x04, 0x11
        /*001a*/ 	.short	(.L_5 - .L_4)
	.align		4
.L_4:
        /*001c*/ 	.word	index@($__internal_0_$__cuda_sm20_div_u64)
        /*0020*/ 	.word	0x00000000


	//----- nvinfo : EIATTR_FRAME_SIZE
	.align		4
.L_5:
        /*0024*/ 	.byte	0x04, 0x11
        /*0026*/ 	.short	(.L_7 - .L_6)
	.align		4
.L_6:
        /*0028*/ 	.word	index@(irregular_mean_fwd)
        /*002c*/ 	.word	0x00000000


	//----- nvinfo : EIATTR_MIN_STACK_SIZE
	.align		4
.L_7:
        /*0030*/ 	.byte	0x04, 0x12
        /*0032*/ 	.short	(.L_9 - .L_8)
	.align		4
.L_8:
        /*0034*/ 	.word	index@(irregular_mean_fwd)
        /*0038*/ 	.word	0x00000000
.L_9:


//--------------------- .nv.compat                --------------------------
	.section	.nv.compat,"",@"SHT_CUDA_COMPAT_INFO"
	.align	4
        /*0000*/ 	.byte	0x02, 0x09, 0x00, 0x00, 0x02, 0x02, 0x01, 0x00, 0x02, 0x05, 0x05, 0x00, 0x03, 0x07, 0x01, 0x01
        /*0010*/ 	.byte	0x02, 0x03, 0x00, 0x00, 0x02, 0x06, 0x01, 0x00, 0x04, 0x0b, 0x08, 0x00, 0x01, 0x00, 0x00, 0x00
        /*0020*/ 	.byte	0x00, 0x00, 0x00, 0x00


//--------------------- .nv.info.irregular_mean_fwd --------------------------
	.section	.nv.info.irregular_mean_fwd,"",@"SHT_CUDA_INFO"
	.sectionflags	@""
	.align	4


	//----- nvinfo : EIATTR_CUDA_API_VERSION
	.align		4
        /*0000*/ 	.byte	0x04, 0x37
        /*0002*/ 	.short	(.L_11 - .L_10)
.L_10:
        /*0004*/ 	.word	0x00000082


	//----- nvinfo : EIATTR_KPARAM_INFO
	.align		4
.L_11:
        /*0008*/ 	.byte	0x04, 0x17
        /*000a*/ 	.short	(.L_13 - .L_12)
.L_12:
        /*000c*/ 	.word	0x00000000
        /*0010*/ 	.short	0x0004
        /*0012*/ 	.short	0x0020
        /*0014*/ 	.byte	0x00, 0xf5, 0x21, 0x00


	//----- nvinfo : EIATTR_KPARAM_INFO
	.align		4
.L_13:
        /*0018*/ 	.byte	0x04, 0x17
        /*001a*/ 	.short	(.L_15 - .L_14)
.L_14:
        /*001c*/ 	.word	0x00000000
        /*0020*/ 	.short	0x0003
        /*0022*/ 	.short	0x0018
        /*0024*/ 	.byte	0x00, 0xf0, 0x21, 0x00


	//----- nvinfo : EIATTR_KPARAM_INFO
	.align		4
.L_15:
        /*0028*/ 	.byte	0x04, 0x17
        /*002a*/ 	.short	(.L_17 - .L_16)
.L_16:
        /*002c*/ 	.word	0x00000000
        /*0030*/ 	.short	0x0002
        /*0032*/ 	.short	0x0010
        /*0034*/ 	.byte	0x00, 0xf0, 0x21, 0x00


	//----- nvinfo : EIATTR_KPARAM_INFO
	.align		4
.L_17:
        /*0038*/ 	.byte	0x04, 0x17
        /*003a*/ 	.short	(.L_19 - .L_18)
.L_18:
        /*003c*/ 	.word	0x00000000
        /*0040*/ 	.short	0x0001
        /*0042*/ 	.short	0x0008
        /*0044*/ 	.byte	0x00, 0xf5, 0x21, 0x00


	//----- nvinfo : EIATTR_KPARAM_INFO
	.align		4
.L_19:
        /*0048*/ 	.byte	0x04, 0x17
        /*004a*/ 	.short	(.L_21 - .L_20)
.L_20:
        /*004c*/ 	.word	0x00000000
        /*0050*/ 	.short	0x0000
        /*0052*/ 	.short	0x0000
        /*0054*/ 	.byte	0x00, 0xf5, 0x21, 0x00


	//----- nvinfo : EIATTR_SPARSE_MMA_MASK
	.align		4
.L_21:
        /*0058*/ 	.byte	0x03, 0x50
        /*005a*/ 	.short	0x0000


	//----- nvinfo : EIATTR_MAXREG_COUNT
	.align		4
        /*005c*/ 	.byte	0x03, 0x1b
        /*005e*/ 	.short	0x00ff


	//----- nvinfo : EIATTR_MERCURY_ISA_VERSION
	.align		4
        /*0060*/ 	.byte	0x03, 0x5f
        /*0062*/ 	.short	0x0101


	//----- nvinfo : EIATTR_VRC_CTA_INIT_COUNT
	.align		4
        /*0064*/ 	.byte	0x02, 0x4a
	.zero		1
	.zero		1


	//----- nvinfo : EIATTR_EXIT_INSTR_OFFSETS
	.align		4
        /*0068*/ 	.byte	0x04, 0x1c
        /*006a*/ 	.short	(.L_23 - .L_22)


	//   ....[0]....
.L_22:
        /*006c*/ 	.word	0x000000e0


	//   ....[1]....
        /*0070*/ 	.word	0x000007e0


	//----- nvinfo : EIATTR_CRS_STACK_SIZE
	.align		4
.L_23:
        /*0074*/ 	.byte	0x04, 0x1e
        /*0076*/ 	.short	(.L_25 - .L_24)
.L_24:
        /*0078*/ 	.word	0x00000000


	//----- nvinfo : EIATTR_CBANK_PARAM_SIZE
	.align		4
.L_25:
        /*007c*/ 	.byte	0x03, 0x19
        /*007e*/ 	.short	0x0028


	//----- nvinfo : EIATTR_PARAM_CBANK
	.align		4
        /*0080*/ 	.byte	0x04, 0x0a
        /*0082*/ 	.short	(.L_27 - .L_26)
	.align		4
.L_26:
        /*0084*/ 	.word	index@(.nv.constant0.irregular_mean_fwd)
        /*0088*/ 	.short	0x0380
        /*008a*/ 	.short	0x0028


	//----- nvinfo : EIATTR_SW_WAR
	.align		4
.L_27:
        /*008c*/ 	.byte	0x04, 0x36
        /*008e*/ 	.short	(.L_29 - .L_28)
.L_28:
        /*0090*/ 	.word	0x00000008
.L_29:


//--------------------- .nv.callgraph             --------------------------
	.section	.nv.callgraph,"",@"SHT_CUDA_CALLGRAPH"
	.align	4
	.sectionentsize	8
	.align		4
        /*0000*/ 	.word	0x00000000
	.align		4
        /*0004*/ 	.word	0xffffffff
	.align		4
        /*0008*/ 	.word	0x00000000
	.align		4
        /*000c*/ 	.word	0xfffffffe
	.align		4
        /*0010*/ 	.word	0x00000000
	.align		4
        /*0014*/ 	.word	0xfffffffd
	.align		4
        /*0018*/ 	.word	0x00000000
	.align		4
        /*001c*/ 	.word	0xfffffffc


//--------------------- .text.irregular_mean_fwd  --------------------------
	.section	.text.irregular_mean_fwd,"ax",@progbits
	.align	128
        .global         irregular_mean_fwd
        .type           irregular_mean_fwd,@function
        .size           irregular_mean_fwd,(.L_x_21 - irregular_mean_fwd)
        .other          irregular_mean_fwd,@"STO_CUDA_ENTRY STV_DEFAULT"
irregular_mean_fwd:
.text.irregular_mean_fwd:
[----:B------:R-:W-:Y:S01]  /*0000*/  LDC R1, c[0x0][0x37c] ;  /* 0x0000df00ff017b82 */ /* 0x000fe20000000800 */
[----:B------:R-:W0:Y:S07]  /*0010*/  S2R R9, SR_CTAID.X ;  /* 0x0000000000097919 */ /* 0x000e2e0000002500 */
[----:B------:R-:W1:Y:S01]  /*0020*/  LDC.64 R10, c[0x0][0x390] ;  /* 0x0000e400ff0a7b82 */ /* 0x000e620000000a00 */
[----:B------:R-:W0:Y:S01]  /*0030*/  LDCU UR4, c[0x0][0x360] ;  /* 0x00006c00ff0477ac */ /* 0x000e220008000800 */
[----:B------:R-:W-:Y:S01]  /*0040*/  IMAD.MOV.U32 R3, RZ, RZ, RZ ;  /* 0x000000ffff037224 */ /* 0x000fe200078e00ff */
[----:B------:R-:W0:Y:S05]  /*0050*/  S2R R2, SR_TID.X ;  /* 0x0000000000027919 */ /* 0x000e2a0000002100 */
[----:B------:R-:W1:Y:S02]  /*0060*/  LDC.64 R6, c[0x0][0x398] ;  /* 0x0000e600ff067b82 */ /* 0x000e640000000a00 */
[----:B-1----:R-:W-:-:S02]  /*0070*/  IMAD R0, R7, R10, RZ ;  /* 0x0000000a07007224 */ /* 0x002fc400078e02ff */
[----:B------:R-:W-:-:S04]  /*0080*/  IMAD.WIDE.U32 R4, R6, R10, RZ ;  /* 0x0000000a06047225 */ /* 0x000fc800078e00ff */
[----:B------:R-:W-:Y:S02]  /*0090*/  IMAD R11, R6, R11, R0 ;  /* 0x0000000b060b7224 */ /* 0x000fe400078e0200 */
[----:B0-----:R-:W-:-:S04]  /*00a0*/  IMAD.WIDE.U32 R2, R9, UR4, R2 ;  /* 0x0000000409027c25 */ /* 0x001fc8000f8e0002 */
[----:B------:R-:W-:Y:S01]  /*00b0*/  IMAD.IADD R5, R5, 0x1, R11 ;  /* 0x0000000105057824 */ /* 0x000fe200078e020b */
[----:B------:R-:W-:-:S04]  /*00c0*/  ISETP.GE.U32.AND P0, PT, R2, R4, PT ;  /* 0x000000040200720c */ /* 0x000fc80003f06070 */
[----:B------:R-:W-:-:S13]  /*00d0*/  ISETP.GE.U32.AND.EX P0, PT, R3, R5, PT, P0 ;  /* 0x000000050300720c */ /* 0x000fda0003f06100 */
[----:B------:R-:W-:Y:S05]  /*00e0*/  @P0 EXIT ;  /* 0x000000000000094d */ /* 0x000fea0003800000 */
[----:B------:R-:W-:Y:S01]  /*00f0*/  LOP3.LUT R7, R3, R7, RZ, 0xfc, !PT ;  /* 0x0000000703077212 */ /* 0x000fe200078efcff */
[----:B------:R-:W0:Y:S01]  /*0100*/  LDCU.64 UR4, c[0x0][0x358] ;  /* 0x00006b00ff0477ac */ /* 0x000e220008000a00 */
[----:B------:R-:W-:Y:S02]  /*0110*/  BSSY.RECONVERGENT B0, `(.L_x_0) ;  /* 0x0000021000007945 */ /* 0x000fe40003800200 */
[----:B------:R-:W-:-:S13]  /*0120*/  ISETP.NE.U32.AND P0, PT, R7, RZ, PT ;  /* 0x000000ff0700720c */ /* 0x000fda0003f05070 */
[----:B------:R-:W-:Y:S05]  /*0130*/  @P0 BRA `(.L_x_1) ;  /* 0x0000000000580947 */ /* 0x000fea0003800000 */
[----:B------:R-:W1:Y:S01]  /*0140*/  I2F.U32.RP R0, R6 ;  /* 0x0000000600007306 */ /* 0x000e620000209000 */
[----:B------:R-:W-:-:S07]  /*0150*/  ISETP.NE.U32.AND P2, PT, R6, RZ, PT ;  /* 0x000000ff0600720c */ /* 0x000fce0003f45070 */
[----:B-1----:R-:W1:Y:S02]  /*0160*/  MUFU.RCP R0, R0 ;  /* 0x0000000000007308 */ /* 0x002e640000001000 */
[----:B-1----:R-:W-:-:S06]  /*0170*/  VIADD R4, R0, 0xffffffe ;  /* 0x0ffffffe00047836 */ /* 0x002fcc0000000000 */
[----:B------:R1:W2:Y:S02]  /*0180*/  F2I.FTZ.U32.TRUNC.NTZ R5, R4 ;  /* 0x0000000400057305 */ /* 0x0002a4000021f000 */
[----:B-1----:R-:W-:Y:S02]  /*0190*/  IMAD.MOV.U32 R4, RZ, RZ, RZ ;  /* 0x000000ffff047224 */ /* 0x002fe400078e00ff */
[----:B--2---:R-:W-:-:S04]  /*01a0*/  IMAD.MOV R3, RZ, RZ, -R5 ;  /* 0x000000ffff037224 */ /* 0x004fc800078e0a05 */
[----:B------:R-:W-:-:S04]  /*01b0*/  IMAD R3, R3, R6, RZ ;  /* 0x0000000603037224 */ /* 0x000fc800078e02ff */
[----:B------:R-:W-:-:S06]  /*01c0*/  IMAD.HI.U32 R5, R5, R3, R4 ;  /* 0x0000000305057227 */ /* 0x000fcc00078e0004 */
[----:B------:R-:W-:-:S04]  /*01d0*/  IMAD.HI.U32 R4, R5, R2, RZ ;  /* 0x0000000205047227 */ /* 0x000fc800078e00ff */
[----:B------:R-:W-:Y:S02]  /*01e0*/  IMAD.MOV R3, RZ, RZ, -R4 ;  /* 0x000000ffff037224 */ /* 0x000fe400078e0a04 */
[----:B------:R-:W-:Y:S02]  /*01f0*/  IMAD.MOV.U32 R5, RZ, RZ, RZ ;  /* 0x000000ffff057224 */ /* 0x000fe400078e00ff */
[----:B------:R-:W-:-:S05]  /*0200*/  IMAD R3, R6, R3, R2 ;  /* 0x0000000306037224 */ /* 0x000fca00078e0202 */
[----:B------:R-:W-:-:S13]  /*0210*/  ISETP.GE.U32.AND P0, PT, R3, R6, PT ;  /* 0x000000060300720c */ /* 0x000fda0003f06070 */
[----:B------:R-:W-:Y:S01]  /*0220*/  @P0 IADD3 R3, PT, PT, R3, -R6, RZ ;  /* 0x8000000603030210 */ /* 0x000fe20007ffe0ff */
[----:B------:R-:W-:-:S03]  /*0230*/  @P0 VIADD R4, R4, 0x1 ;  /* 0x0000000104040836 */ /* 0x000fc60000000000 */
[----:B------:R-:W-:-:S13]  /*0240*/  ISETP.GE.U32.AND P1, PT, R3, R6, PT ;  /* 0x000000060300720c */ /* 0x000fda0003f26070 */
[----:B------:R-:W-:Y:S01]  /*0250*/  @P1 VIADD R4, R4, 0x1 ;  /* 0x0000000104041836 */ /* 0x000fe20000000000 */
[----:B------:R-:W-:-:S05]  /*0260*/  @!P2 LOP3.LUT R4, RZ, R6, RZ, 0x33, !PT ;  /* 0x00000006ff04a212 */ /* 0x000fca00078e33ff */
[----:B------:R-:W-:-:S04]  /*0270*/  IMAD.MOV R3, RZ, RZ, -R4 ;  /* 0x000000ffff037224 */ /* 0x000fc800078e0a04 */
[----:B------:R-:W-:Y:S01]  /*0280*/  IMAD R2, R6, R3, R2 ;  /* 0x0000000306027224 */ /* 0x000fe200078e0202 */
[----:B------:R-:W-:Y:S06]  /*0290*/  BRA `(.L_x_2) ;  /* 0x0000000000207947 */ /* 0x000fec0003800000 */
.L_x_1:
[----:B------:R-:W-:-:S07]  /*02a0*/  MOV R0, 0x2c0 ;  /* 0x000002c000007802 */ /* 0x000fce0000000f00 */
[----:B0-----:R-:W-:Y:S05]  /*02b0*/  CALL.REL.NOINC `($__internal_0_$__cuda_sm20_div_u64) ;  /* 0x00000004004c7944 */ /* 0x001fea0003c00000 */
[----:B------:R-:W0:Y:S01]  /*02c0*/  LDCU UR6, c[0x0][0x398] ;  /* 0x00007300ff0677ac */ /* 0x000e220008000800 */
[--C-:B------:R-:W-:Y:S02]  /*02d0*/  IMAD.MOV R3, RZ, RZ, -R7.reuse ;  /* 0x000000ffff037224 */ /* 0x100fe400078e0a07 */
[----:B------:R-:W-:Y:S02]  /*02e0*/  IMAD.MOV.U32 R4, RZ, RZ, R7 ;  /* 0x000000ffff047224 */ /* 0x000fe400078e0007 */
[----:B------:R-:W-:Y:S01]  /*02f0*/  IMAD.MOV.U32 R5, RZ, RZ, R8 ;  /* 0x000000ffff057224 */ /* 0x000fe200078e0008 */
[----:B0-----:R-:W-:-:S05]  /*0300*/  MOV R6, UR6 ;  /* 0x0000000600067c02 */ /* 0x001fca0008000f00 */
[----:B------:R-:W-:-:S07]  /*0310*/  IMAD R2, R3, R6, R2 ;  /* 0x0000000603027224 */ /* 0x000fce00078e0202 */
.L_x_2:
[----:B0-----:R-:W-:Y:S05]  /*0320*/  BSYNC.RECONVERGENT B0 ;  /* 0x0000000000007941 */ /* 0x001fea0003800200 */
.L_x_0:
[----:B------:R-:W0:Y:S01]  /*0330*/  LDCU.128 UR8, c[0x0][0x380] ;  /* 0x00007000ff0877ac */ /* 0x000e220008000c00 */
[C---:B------:R-:W-:Y:S01]  /*0340*/  IMAD.SHL.U32 R12, R4.reuse, 0x8, RZ ;  /* 0x00000008040c7824 */ /* 0x040fe200078e00ff */
[----:B------:R-:W-:-:S04]  /*0350*/  SHF.L.U64.HI R3, R4, 0x3, R5 ;  /* 0x0000000304037819 */ /* 0x000fc80000010205 */
[C---:B------:R-:W-:Y:S02]  /*0360*/  IADD3 R14, P0, PT, R12.reuse, 0x8, RZ ;  /* 0x000000080c0e7810 */ /* 0x040fe40007f1e0ff */
[----:B------:R-:W-:Y:S02]  /*0370*/  LOP3.LUT R12, R12, 0xfffffff8, RZ, 0xc0, !PT ;  /* 0xfffffff80c0c7812 */ /* 0x000fe400078ec0ff */
[----:B------:R-:W-:Y:S01]  /*0380*/  LOP3.LUT R14, R14, 0xfffffff8, RZ, 0xc0, !PT ;  /* 0xfffffff80e0e7812 */ /* 0x000fe200078ec0ff */
[----:B------:R-:W-:Y:S01]  /*0390*/  IMAD.X R0, RZ, RZ, R3, P0 ;  /* 0x000000ffff007224 */ /* 0x000fe200000e0603 */
[----:B------:R-:W-:-:S04]  /*03a0*/  LOP3.LUT R3, R3, 0x7, RZ, 0xc0, !PT ;  /* 0x0000000703037812 */ /* 0x000fc800078ec0ff */
[----:B------:R-:W-:Y:S02]  /*03b0*/  LOP3.LUT R0, R0, 0x7, RZ, 0xc0, !PT ;  /* 0x0000000700007812 */ /* 0x000fe400078ec0ff */
[----:B0-----:R-:W-:Y:S02]  /*03c0*/  IADD3 R12, P0, PT, R12, UR10, RZ ;  /* 0x0000000a0c0c7c10 */ /* 0x001fe4000ff1e0ff */
[----:B------:R-:W-:Y:S02]  /*03d0*/  IADD3 R14, P1, PT, R14, UR10, RZ ;  /* 0x0000000a0e0e7c10 */ /* 0x000fe4000ff3e0ff */
[----:B------:R-:W-:Y:S02]  /*03e0*/  IADD3.X R13, PT, PT, R3, UR11, RZ, P0, !PT ;  /* 0x0000000b030d7c10 */ /* 0x000fe400087fe4ff */
[----:B------:R-:W-:Y:S01]  /*03f0*/  IADD3.X R15, PT, PT, R0, UR11, RZ, P1, !PT ;  /* 0x0000000b000f7c10 */ /* 0x000fe20008ffe4ff */
[----:B------:R-:W0:Y:S03]  /*0400*/  LDC R3, c[0x0][0x39c] ;  /* 0x0000e700ff037b82 */ /* 0x000e260000000800 */
[----:B------:R-:W2:Y:S04]  /*0410*/  LDG.E.64 R12, desc[UR4][R12.64] ;  /* 0x000000040c0c7981 */ /* 0x000ea8000c1e1b00 */
[----:B------:R-:W3:Y:S01]  /*0420*/  LDG.E.64 R14, desc[UR4][R14.64] ;  /* 0x000000040e0e7981 */ /* 0x000ee2000c1e1b00 */
[----:B------:R-:W-:Y:S01]  /*0430*/  BSSY.RECONVERGENT B0, `(.L_x_3) ;  /* 0x0000027000007945 */ /* 0x000fe20003800200 */
[----:B--2---:R-:W-:-:S02]  /*0440*/  IMAD R19, R13, R6, RZ ;  /* 0x000000060d137224 */ /* 0x004fc400078e02ff */
[C---:B------:R-:W-:Y:S01]  /*0450*/  IMAD.WIDE.U32 R10, R12.reuse, R6, RZ ;  /* 0x000000060c0a7225 */ /* 0x040fe200078e00ff */
[----:B---3--:R-:W-:-:S03]  /*0460*/  IADD3 R16, P0, PT, -R12, R14, RZ ;  /* 0x0000000e0c107210 */ /* 0x008fc60007f1e1ff */
[-C--:B------:R-:W-:Y:S02]  /*0470*/  IMAD R18, R15, R6.reuse, RZ ;  /* 0x000000060f127224 */ /* 0x080fe400078e02ff */
[----:B------:R-:W-:-:S04]  /*0480*/  IMAD.WIDE.U32 R8, R14, R6, RZ ;  /* 0x000000060e087225 */ /* 0x000fc800078e00ff */
[----:B------:R-:W-:Y:S01]  /*0490*/  IMAD.X R17, R15, 0x1, ~R13, P0 ;  /* 0x000000010f117824 */ /* 0x000fe200000e0e0d */
[----:B------:R-:W-:Y:S01]  /*04a0*/  ISETP.NE.U32.AND P0, PT, R10, R8, PT ;  /* 0x000000080a00720c */ /* 0x000fe20003f05070 */
[-C--:B0-----:R-:W-:Y:S01]  /*04b0*/  IMAD R19, R12, R3.reuse, R19 ;  /* 0x000000030c137224 */ /* 0x081fe200078e0213 */
[----:B------:R-:W-:Y:S01]  /*04c0*/  IADD3 R12, P1, PT, R2, R10, RZ ;  /* 0x0000000a020c7210 */ /* 0x000fe20007f3e0ff */
[----:B------:R-:W0:Y:S01]  /*04d0*/  I2F.U64 R7, R16 ;  /* 0x0000001000077312 */ /* 0x000e220000301000 */
[----:B------:R-:W-:Y:S01]  /*04e0*/  IMAD R15, R14, R3, R18 ;  /* 0x000000030e0f7224 */ /* 0x000fe200078e0212 */
[----:B------:R-:W-:Y:S02]  /*04f0*/  IADD3 R8, P2, PT, R2, R8, RZ ;  /* 0x0000000802087210 */ /* 0x000fe40007f5e0ff */
[----:B------:R-:W-:Y:S01]  /*0500*/  IADD3 R11, PT, PT, R11, R19, RZ ;  /* 0x000000130b0b7210 */ /* 0x000fe20007ffe0ff */
[----:B------:R-:W-:Y:S01]  /*0510*/  IMAD.IADD R10, R9, 0x1, R15 ;  /* 0x00000001090a7824 */ /* 0x000fe200078e020f */
[----:B------:R-:W-:-:S02]  /*0520*/  LEA R13, P3, R12, UR8, 0x2 ;  /* 0x000000080c0d7c11 */ /* 0x000fc4000f8610ff */
[C---:B------:R-:W-:Y:S01]  /*0530*/  LEA R14, P4, R8.reuse, UR8, 0x2 ;  /* 0x00000008080e7c11 */ /* 0x040fe2000f8810ff */
[----:B------:R-:W-:Y:S01]  /*0540*/  IMAD.X R15, RZ, RZ, R10, P2 ;  /* 0x000000ffff0f7224 */ /* 0x000fe200010e060a */
[----:B------:R-:W-:Y:S01]  /*0550*/  ISETP.NE.AND.EX P0, PT, R11, R10, PT, P0 ;  /* 0x0000000a0b00720c */ /* 0x000fe20003f05300 */
[----:B------:R-:W-:Y:S02]  /*0560*/  IMAD.X R11, RZ, RZ, R11, P1 ;  /* 0x000000ffff0b7224 */ /* 0x000fe400008e060b */
[----:B------:R-:W-:Y:S01]  /*0570*/  IMAD.MOV.U32 R10, RZ, RZ, RZ ;  /* 0x000000ffff0a7224 */ /* 0x000fe200078e00ff */
[----:B------:R-:W-:Y:S01]  /*0580*/  LEA.HI.X R15, R8, UR9, R15, 0x2, P4 ;  /* 0x00000009080f7c11 */ /* 0x000fe2000a0f140f */
[----:B0-----:R-:W0:Y:S01]  /*0590*/  MUFU.RCP R0, R7 ;  /* 0x0000000700007308 */ /* 0x001e220000001000 */
[----:B------:R-:W-:Y:S01]  /*05a0*/  LEA.HI.X R12, R12, UR9, R11, 0x2, P3 ;  /* 0x000000090c0c7c11 */ /* 0x000fe200098f140b */
[----:B0-----:R-:W-:-:S04]  /*05b0*/  FFMA R9, -R7, R0, 1 ;  /* 0x3f80000007097423 */ /* 0x001fc80000000100 */
[----:B------:R-:W-:Y:S02]  /*05c0*/  FFMA R0, R0, R9, R0 ;  /* 0x0000000900007223 */ /* 0x000fe40000000000 */
[----:B------:R-:W-:Y:S05]  /*05d0*/  @!P0 BRA `(.L_x_4) ;  /* 0x0000000000308947 */ /* 0x000fea0003800000 */
[----:B------:R-:W-:Y:S01]  /*05e0*/  HFMA2 R10, -RZ, RZ, 0, 0 ;  /* 0x00000000ff0a7431 */ /* 0x000fe200000001ff */
[C---:B------:R-:W-:Y:S01]  /*05f0*/  SHF.L.U64.HI R11, R6.reuse, 0x2, R3 ;  /* 0x00000002060b7819 */ /* 0x040fe20000010203 */
[----:B------:R-:W-:-:S07]  /*0600*/  IMAD.SHL.U32 R6, R6, 0x4, RZ ;  /* 0x0000000406067824 */ /* 0x000fce00078e00ff */
.L_x_5:
[----:B------:R-:W-:Y:S02]  /*0610*/  IMAD.MOV.U32 R8, RZ, RZ, R13 ;  /* 0x000000ffff087224 */ /* 0x000fe400078e000d */
[----:B------:R-:W-:-:S05]  /*0620*/  IMAD.MOV.U32 R9, RZ, RZ, R12 ;  /* 0x000000ffff097224 */ /* 0x000fca00078e000c */
[----:B------:R-:W2:Y:S01]  /*0630*/  LDG.E R3, desc[UR4][R8.64] ;  /* 0x0000000408037981 */ /* 0x000ea2000c1e1900 */
[----:B------:R-:W-:-:S05]  /*0640*/  IADD3 R13, P0, PT, R13, R6, RZ ;  /* 0x000000060d0d7210 */ /* 0x000fca0007f1e0ff */
[----:B------:R-:W-:Y:S01]  /*0650*/  IMAD.X R12, R12, 0x1, R11, P0 ;  /* 0x000000010c0c7824 */ /* 0x000fe200000e060b */
[----:B------:R-:W-:-:S04]  /*0660*/  ISETP.NE.U32.AND P0, PT, R13, R14, PT ;  /* 0x0000000e0d00720c */ /* 0x000fc80003f05070 */
[----:B------:R-:W-:Y:S01]  /*0670*/  ISETP.NE.AND.EX P0, PT, R12, R15, PT, P0 ;  /* 0x0000000f0c00720c */ /* 0x000fe20003f05300 */
[----:B--2---:R-:W-:-:S12]  /*0680*/  FADD R10, R3, R10 ;  /* 0x0000000a030a7221 */ /* 0x004fd80000000000 */
[----:B------:R-:W-:Y:S05]  /*0690*/  @P0 BRA `(.L_x_5) ;  /* 0xfffffffc00dc0947 */ /* 0x000fea000383ffff */
.L_x_4:
[----:B------:R-:W-:Y:S05]  /*06a0*/  BSYNC.RECONVERGENT B0 ;  /* 0x0000000000007941 */ /* 0x000fea0003800200 */
.L_x_3:
[----:B------:R-:W0:Y:S01]  /*06b0*/  FCHK P0, R10, R7 ;  /* 0x000000070a007302 */ /* 0x000e220000000000 */
[----:B------:R-:W-:Y:S01]  /*06c0*/  FFMA R3, R0, R10, RZ ;  /* 0x0000000a00037223 */ /* 0x000fe200000000ff */
[----:B------:R-:W-:Y:S03]  /*06d0*/  BSSY.RECONVERGENT B0, `(.L_x_6) ;  /* 0x0000008000007945 */ /* 0x000fe60003800200 */
[----:B------:R-:W-:-:S04]  /*06e0*/  FFMA R6, -R7, R3, R10 ;  /* 0x0000000307067223 */ /* 0x000fc8000000010a */
[----:B------:R-:W-:Y:S01]  /*06f0*/  FFMA R9, R0, R6, R3 ;  /* 0x0000000600097223 */ /* 0x000fe20000000003 */
[----:B0-----:R-:W-:Y:S06]  /*0700*/  @!P0 BRA `(.L_x_7) ;  /* 0x0000000000108947 */ /* 0x001fec0003800000 */
[----:B------:R-:W-:Y:S01]  /*0710*/  IMAD.MOV.U32 R3, RZ, RZ, R10 ;  /* 0x000000ffff037224 */ /* 0x000fe200078e000a */
[----:B------:R-:W-:-:S07]  /*0720*/  MOV R6, 0x740 ;  /* 0x0000074000067802 */ /* 0x000fce0000000f00 */
[----:B------:R-:W-:Y:S05]  /*0730*/  CALL.REL.NOINC `($__internal_1_$__cuda_sm3x_div_rn_noftz_f32_slowpath) ;  /* 0x0000000400447944 */ /* 0x000fea0003c00000 */
[----:B------:R-:W-:-:S07]  /*0740*/  IMAD.MOV.U32 R9, RZ, RZ, R0 ;  /* 0x000000ffff097224 */ /* 0x000fce00078e0000 */
.L_x_7:
[----:B------:R-:W-:Y:S05]  /*0750*/  BSYNC.RECONVERGENT B0 ;  /* 0x0000000000007941 */ /* 0x000fea0003800200 */
.L_x_6:
[----:B------:R-:W0:Y:S01]  /*0760*/  LDCU.64 UR8, c[0x0][0x398] ;  /* 0x00007300ff0877ac */ /* 0x000e220008000a00 */
[----:B------:R-:W-:Y:S01]  /*0770*/  MOV R3, RZ ;  /* 0x000000ff00037202 */ /* 0x000fe20000000f00 */
[----:B------:R-:W1:Y:S02]  /*0780*/  LDCU.64 UR6, c[0x0][0x3a0] ;  /* 0x00007400ff0677ac */ /* 0x000e640008000a00 */
[----:B0-----:R-:W-:-:S04]  /*0790*/  IMAD.WIDE.U32 R2, R4, UR8, R2 ;  /* 0x0000000804027c25 */ /* 0x001fc8000f8e0002 */
[----:B------:R-:W-:Y:S01]  /*07a0*/  IMAD R5, R4, UR9, R3 ;  /* 0x0000000904057c24 */ /* 0x000fe2000f8e0203 */
[----:B-1----:R-:W-:-:S04]  /*07b0*/  LEA R4, P0, R2, UR6, 0x2 ;  /* 0x0000000602047c11 */ /* 0x002fc8000f8010ff */
[----:B------:R-:W-:-:S05]  /*07c0*/  LEA.HI.X R5, R2, UR7, R5, 0x2, P0 ;  /* 0x0000000702057c11 */ /* 0x000fca00080f1405 */
[----:B------:R-:W-:Y:S01]  /*07d0*/  STG.E desc[UR4][R4.64], R9 ;  /* 0x0000000904007986 */ /* 0x000fe2000c101904 */
[----:B------:R-:W-:Y:S05]  /*07e0*/  EXIT ;  /* 0x000000000000794d */ /* 0x000fea0003800000 */
        .weak           $__internal_0_$__cuda_sm20_div_u64
        .type           $__internal_0_$__cuda_sm20_div_u64,@function
        .size           $__internal_0_$__cuda_sm20_div_u64,($__internal_1_$__cuda_sm3x_div_rn_noftz_f32_slowpath - $__internal_0_$__cuda_sm20_div_u64)
$__internal_0_$__cuda_sm20_div_u64:
[----:B------:R-:W0:Y:S01]  /*07f0*/  LDCU.64 UR6, c[0x0][0x398] ;  /* 0x00007300ff0677ac */ /* 0x000e220008000a00 */
[----:B------:R-:W1:Y:S01]  /*0800*/  LDC.64 R4, c[0x0][0x398] ;  /* 0x0000e600ff047b82 */ /* 0x000e620000000a00 */
[----:B0-----:R-:W0:Y:S08]  /*0810*/  I2F.U64.RP R10, UR6 ;  /* 0x00000006000a7d12 */ /* 0x001e300008309000 */
[----:B0-----:R-:W0:Y:S02]  /*0820*/  MUFU.RCP R10, R10 ;  /* 0x0000000a000a7308 */ /* 0x001e240000001000 */
[----:B0-----:R-:W-:-:S06]  /*0830*/  VIADD R6, R10, 0x1ffffffe ;  /* 0x1ffffffe0a067836 */ /* 0x001fcc0000000000 */
[----:B------:R-:W1:Y:S02]  /*0840*/  F2I.U64.TRUNC R6, R6 ;  /* 0x0000000600067311 */ /* 0x000e64000020d800 */
[----:B-1----:R-:W-:-:S04]  /*0850*/  IMAD.WIDE.U32 R8, R6, R4, RZ ;  /* 0x0000000406087225 */ /* 0x002fc800078e00ff */
[----:B------:R-:W-:Y:S01]  /*0860*/  IMAD R9, R6, R5, R9 ;  /* 0x0000000506097224 */ /* 0x000fe200078e0209 */
[----:B------:R-:W-:-:S03]  /*0870*/  IADD3 R11, P0, PT, RZ, -R8, RZ ;  /* 0x80000008ff0b7210 */ /* 0x000fc60007f1e0ff */
[----:B------:R-:W-:Y:S02]  /*0880*/  IMAD R9, R7, R4, R9 ;  /* 0x0000000407097224 */ /* 0x000fe400078e0209 */
[----:B------:R-:W-:-:S04]  /*0890*/  IMAD.HI.U32 R8, R6, R11, RZ ;  /* 0x0000000b06087227 */ /* 0x000fc800078e00ff */
[----:B------:R-:W-:Y:S02]  /*08a0*/  IMAD.X R13, RZ, RZ, ~R9, P0 ;  /* 0x000000ffff0d7224 */ /* 0x000fe400000e0e09 */
[----:B------:R-:W-:Y:S02]  /*08b0*/  IMAD.MOV.U32 R9, RZ, RZ, R6 ;  /* 0x000000ffff097224 */ /* 0x000fe400078e0006 */
[-C--:B------:R-:W-:Y:S02]  /*08c0*/  IMAD R15, R7, R13.reuse, RZ ;  /* 0x0000000d070f7224 */ /* 0x080fe400078e02ff */
[----:B------:R-:W-:-:S04]  /*08d0*/  IMAD.WIDE.U32 R8, P0, R6, R13, R8 ;  /* 0x0000000d06087225 */ /* 0x000fc80007800008 */
[----:B------:R-:W-:-:S04]  /*08e0*/  IMAD.HI.U32 R13, R7, R13, RZ ;  /* 0x0000000d070d7227 */ /* 0x000fc800078e00ff */
[----:B------:R-:W-:-:S05]  /*08f0*/  IMAD.HI.U32 R8, P1, R7, R11, R8 ;  /* 0x0000000b07087227 */ /* 0x000fca0007820008 */
[----:B------:R-:W-:Y:S01]  /*0900*/  IADD3 R9, P2, PT, R15, R8, RZ ;  /* 0x000000080f097210 */ /* 0x000fe20007f5e0ff */
[----:B------:R-:W-:-:S04]  /*0910*/  IMAD.X R8, R13, 0x1, R7, P0 ;  /* 0x000000010d087824 */ /* 0x000fc800000e0607 */
[----:B------:R-:W-:Y:S01]  /*0920*/  IMAD.WIDE.U32 R6, R9, R4, RZ ;  /* 0x0000000409067225 */ /* 0x000fe200078e00ff */
[----:B------:R-:W-:-:S03]  /*0930*/  IADD3.X R11, PT, PT, RZ, RZ, R8, P2, P1 ;  /* 0x000000ffff0b7210 */ /* 0x000fc600017e2408 */
[----:B------:R-:W-:Y:S01]  /*0940*/  IMAD R7, R9, R5, R7 ;  /* 0x0000000509077224 */ /* 0x000fe200078e0207 */
[----:B------:R-:W-:-:S03]  /*0950*/  IADD3 R13, P0, PT, RZ, -R6, RZ ;  /* 0x80000006ff0d7210 */ /* 0x000fc60007f1e0ff */
[----:B------:R-:W-:Y:S02]  /*0960*/  IMAD R7, R11, R4, R7 ;  /* 0x000000040b077224 */ /* 0x000fe400078e0207 */
[----:B------:R-:W-:-:S04]  /*0970*/  IMAD.HI.U32 R8, R9, R13, RZ ;  /* 0x0000000d09087227 */ /* 0x000fc800078e00ff */
[----:B------:R-:W-:Y:S02]  /*0980*/  IMAD.X R6, RZ, RZ, ~R7, P0 ;  /* 0x000000ffff067224 */ /* 0x000fe400000e0e07 */
[----:B------:R-:W-:Y:S02]  /*0990*/  IMAD.MOV.U32 R7, RZ, RZ, RZ ;  /* 0x000000ffff077224 */ /* 0x000fe400078e00ff */
[----:B------:R-:W-:-:S04]  /*09a0*/  IMAD.WIDE.U32 R8, P0, R9, R6, R8 ;  /* 0x0000000609087225 */ /* 0x000fc80007800008 */
[C---:B------:R-:W-:Y:S02]  /*09b0*/  IMAD R10, R11.reuse, R6, RZ ;  /* 0x000000060b0a7224 */ /* 0x040fe400078e02ff */
[----:B------:R-:W-:-:S04]  /*09c0*/  IMAD.HI.U32 R9, P1, R11, R13, R8 ;  /* 0x0000000d0b097227 */ /* 0x000fc80007820008 */
[----:B------:R-:W-:Y:S01]  /*09d0*/  IMAD.HI.U32 R6, R11, R6, RZ ;  /* 0x000000060b067227 */ /* 0x000fe200078e00ff */
[----:B------:R-:W-:-:S04]  /*09e0*/  IADD3 R9, P2, PT, R10, R9, RZ ;  /* 0x000000090a097210 */ /* 0x000fc80007f5e0ff */
[----:B------:R-:W-:Y:S01]  /*09f0*/  IADD3.X R11, PT, PT, R6, R11, RZ, P0, !PT ;  /* 0x0000000b060b7210 */ /* 0x000fe200007fe4ff */
[----:B------:R-:W-:-:S03]  /*0a00*/  IMAD.HI.U32 R6, R9, R2, RZ ;  /* 0x0000000209067227 */ /* 0x000fc600078e00ff */
[----:B------:R-:W-:Y:S01]  /*0a10*/  IADD3.X R11, PT, PT, RZ, RZ, R11, P2, P1 ;  /* 0x000000ffff0b7210 */ /* 0x000fe200017e240b */
[----:B------:R-:W-:-:S04]  /*0a20*/  IMAD.WIDE.U32 R6, R9, R3, R6 ;  /* 0x0000000309067225 */ /* 0x000fc800078e0006 */
[C---:B------:R-:W-:Y:S02]  /*0a30*/  IMAD R9, R11.reuse, R3, RZ ;  /* 0x000000030b097224 */ /* 0x040fe400078e02ff */
[----:B------:R-:W-:-:S04]  /*0a40*/  IMAD.HI.U32 R6, P0, R11, R2, R6 ;  /* 0x000000020b067227 */ /* 0x000fc80007800006 */
[----:B------:R-:W-:Y:S01]  /*0a50*/  IMAD.HI.U32 R8, R11, R3, RZ ;  /* 0x000000030b087227 */ /* 0x000fe200078e00ff */
[----:B------:R-:W-:-:S03]  /*0a60*/  IADD3 R9, P1, PT, R9, R6, RZ ;  /* 0x0000000609097210 */ /* 0x000fc60007f3e0ff */
[----:B------:R-:W-:Y:S02]  /*0a70*/  IMAD.X R8, RZ, RZ, R8, P0 ;  /* 0x000000ffff087224 */ /* 0x000fe400000e0608 */
[----:B------:R-:W-:-:S04]  /*0a80*/  IMAD.WIDE.U32 R6, R9, R4, RZ ;  /* 0x0000000409067225 */ /* 0x000fc800078e00ff */
[----:B------:R-:W-:Y:S01]  /*0a90*/  IMAD.X R11, RZ, RZ, R8, P1 ;  /* 0x000000ffff0b7224 */ /* 0x000fe200008e0608 */
[----:B------:R-:W-:Y:S01]  /*0aa0*/  IADD3 R13, P1, PT, -R6, R2, RZ ;  /* 0x00000002060d7210 */ /* 0x000fe20007f3e1ff */
[C---:B------:R-:W-:Y:S01]  /*0ab0*/  IMAD R7, R9.reuse, R5, R7 ;  /* 0x0000000509077224 */ /* 0x040fe200078e0207 */
[----:B------:R-:W-:Y:S02]  /*0ac0*/  IADD3 R6, P2, PT, R9, 0x1, RZ ;  /* 0x0000000109067810 */ /* 0x000fe40007f5e0ff */
[-C--:B------:R-:W-:Y:S01]  /*0ad0*/  ISETP.GE.U32.AND P0, PT, R13, R4.reuse, PT ;  /* 0x000000040d00720c */ /* 0x080fe20003f06070 */
[----:B------:R-:W-:Y:S01]  /*0ae0*/  IMAD R7, R11, R4, R7 ;  /* 0x000000040b077224 */ /* 0x000fe200078e0207 */
[----:B------:R-:W-:-:S03]  /*0af0*/  IADD3.X R8, PT, PT, RZ, R11, RZ, P2, !PT ;  /* 0x0000000bff087210 */ /* 0x000fc600017fe4ff */
[----:B------:R-:W-:Y:S01]  /*0b00*/  IMAD.X R12, R3, 0x1, ~R7, P1 ;  /* 0x00000001030c7824 */ /* 0x000fe200008e0e07 */
[----:B------:R-:W-:-:S04]  /*0b10*/  IADD3 R7, P1, PT, R13, -R4, RZ ;  /* 0x800000040d077210 */ /* 0x000fc80007f3e0ff */
[C---:B------:R-:W-:Y:S01]  /*0b20*/  ISETP.GE.U32.AND.EX P0, PT, R12.reuse, R5, PT, P0 ;  /* 0x000000050c00720c */ /* 0x040fe20003f06100 */
[----:B------:R-:W-:Y:S01]  /*0b30*/  IMAD.X R10, R12, 0x1, ~R5, P1 ;  /* 0x000000010c0a7824 */ /* 0x000fe200008e0e05 */
[----:B------:R-:W-:Y:S02]  /*0b40*/  ISETP.NE.U32.AND P1, PT, R4, RZ, PT ;  /* 0x000000ff0400720c */ /* 0x000fe40003f25070 */
[----:B------:R-:W-:Y:S02]  /*0b50*/  SEL R7, R7, R13, P0 ;  /* 0x0000000d07077207 */ /* 0x000fe40000000000 */
[----:B------:R-:W-:Y:S02]  /*0b60*/  SEL R6, R6, R9, P0 ;  /* 0x0000000906067207 */ /* 0x000fe40000000000 */
[----:B------:R-:W-:Y:S02]  /*0b70*/  SEL R10, R10, R12, P0 ;  /* 0x0000000c0a0a7207 */ /* 0x000fe40000000000 */
[----:B------:R-:W-:-:S02]  /*0b80*/  SEL R11, R8, R11, P0 ;  /* 0x0000000b080b7207 */ /* 0x000fc40000000000 */
[----:B------:R-:W-:Y:S01]  /*0b90*/  ISETP.GE.U32.AND P0, PT, R7, R4, PT ;  /* 0x000000040700720c */ /* 0x000fe20003f06070 */
[----:B------:R-:W-:Y:S01]  /*0ba0*/  IMAD.MOV.U32 R4, RZ, RZ, R0 ;  /* 0x000000ffff047224 */ /* 0x000fe200078e0000 */
[----:B------:R-:W-:Y:S02]  /*0bb0*/  IADD3 R7, P2, PT, R6, 0x1, RZ ;  /* 0x0000000106077810 */ /* 0x000fe40007f5e0ff */
[----:B------:R-:W-:Y:S02]  /*0bc0*/  ISETP.GE.U32.AND.EX P0, PT, R10, R5, PT, P0 ;  /* 0x000000050a00720c */ /* 0x000fe40003f06100 */
[----:B------:R-:W-:Y:S01]  /*0bd0*/  ISETP.NE.AND.EX P1, PT, R5, RZ, PT, P1 ;  /* 0x000000ff0500720c */ /* 0x000fe20003f25310 */
[----:B------:R-:W-:Y:S01]  /*0be0*/  IMAD.X R8, RZ, RZ, R11, P2 ;  /* 0x000000ffff087224 */ /* 0x000fe200010e060b */
[----:B------:R-:W-:Y:S01]  /*0bf0*/  SEL R7, R7, R6, P0 ;  /* 0x0000000607077207 */ /* 0x000fe20000000000 */
[----:B------:R-:W-:-:S03]  /*0c00*/  IMAD.MOV.U32 R5, RZ, RZ, 0x0 ;  /* 0x00000000ff057424 */ /* 0x000fc600078e00ff */
[----:B------:R-:W-:Y:S02]  /*0c10*/  SEL R8, R8, R11, P0 ;  /* 0x0000000b08087207 */ /* 0x000fe40000000000 */
[----:B------:R-:W-:Y:S02]  /*0c20*/  SEL R7, R7, 0xffffffff, P1 ;  /* 0xffffffff07077807 */ /* 0x000fe40000800000 */
[----:B------:R-:W-:Y:S01]  /*0c30*/  SEL R8, R8, 0xffffffff, P1 ;  /* 0xffffffff08087807 */ /* 0x000fe20000800000 */
[----:B------:R-:W-:Y:S06]  /*0c40*/  RET.REL.NODEC R4 `(irregular_mean_fwd) ;  /* 0xfffffff004ec7950 */ /* 0x000fec0003c3ffff */
        .weak           $__internal_1_$__cuda_sm3x_div_rn_noftz_f32_slowpath
        .type           $__internal_1_$__cuda_sm3x_div_rn_noftz_f32_slowpath,@function
        .size           $__internal_1_$__cuda_sm3x_div_rn_noftz_f32_slowpath,(.L_x_21 - $__internal_1_$__cuda_sm3x_div_rn_noftz_f32_slowpath)
$__internal_1_$__cuda_sm3x_div_rn_noftz_f32_slowpath:
[----:B------:R-:W-:Y:S01]  /*0c50*/  SHF.R.U32.HI R8, RZ, 0x17, R7 ;  /* 0x00000017ff087819 */ /* 0x000fe20000011607 */
[----:B------:R-:W-:Y:S01]  /*0c60*/  BSSY.RECONVERGENT B1, `(.L_x_8) ;  /* 0x0000063000017945 */ /* 0x000fe20003800200 */
[----:B------:R-:W-:Y:S02]  /*0c70*/  SHF.R.U32.HI R0, RZ, 0x17, R3 ;  /* 0x00000017ff007819 */ /* 0x000fe40000011603 */
[----:B------:R-:W-:Y:S02]  /*0c80*/  LOP3.LUT R13, R8, 0xff, RZ, 0xc0, !PT ;  /* 0x000000ff080d7812 */ /* 0x000fe400078ec0ff */
[----:B------:R-:W-:-:S03]  /*0c90*/  LOP3.LUT R10, R0, 0xff, RZ, 0xc0, !PT ;  /* 0x000000ff000a7812 */ /* 0x000fc600078ec0ff */
[----:B------:R-:W-:Y:S02]  /*0ca0*/  VIADD R11, R13, 0xffffffff ;  /* 0xffffffff0d0b7836 */ /* 0x000fe40000000000 */
[----:B------:R-:W-:-:S03]  /*0cb0*/  VIADD R9, R10, 0xffffffff ;  /* 0xffffffff0a097836 */ /* 0x000fc60000000000 */
[----:B------:R-:W-:-:S04]  /*0cc0*/  ISETP.GT.U32.AND P0, PT, R11, 0xfd, PT ;  /* 0x000000fd0b00780c */ /* 0x000fc80003f04070 */
[----:B------:R-:W-:-:S13]  /*0cd0*/  ISETP.GT.U32.OR P0, PT, R9, 0xfd, P0 ;  /* 0x000000fd0900780c */ /* 0x000fda0000704470 */
[----:B------:R-:W-:Y:S01]  /*0ce0*/  @!P0 MOV R8, RZ ;  /* 0x000000ff00088202 */ /* 0x000fe20000000f00 */
[----:B------:R-:W-:Y:S06]  /*0cf0*/  @!P0 BRA `(.L_x_9) ;  /* 0x0000000000608947 */ /* 0x000fec0003800000 */
[----:B------:R-:W-:Y:S01]  /*0d00*/  FSETP.GTU.FTZ.AND P0, PT, |R3|, +INF , PT ;  /* 0x7f8000000300780b */ /* 0x000fe20003f1c200 */
[----:B------:R-:W-:Y:S01]  /*0d10*/  IMAD.MOV.U32 R0, RZ, RZ, R7 ;  /* 0x000000ffff007224 */ /* 0x000fe200078e0007 */
[----:B------:R-:W-:-:S04]  /*0d20*/  FSETP.GTU.FTZ.AND P1, PT, |R7|, +INF , PT ;  /* 0x7f8000000700780b */ /* 0x000fc80003f3c200 */
[----:B------:R-:W-:-:S13]  /*0d30*/  PLOP3.LUT P0, PT, P0, P1, PT, 0xf8, 0x8f ;  /* 0x00000000008f781c */ /* 0x000fda0000703f70 */
[----:B------:R-:W-:Y:S05]  /*0d40*/  @P0 BRA `(.L_x_10) ;  /* 0x00000004004c0947 */ /* 0x000fea0003800000 */
[----:B------:R-:W-:-:S13]  /*0d50*/  LOP3.LUT P0, RZ, R7, 0x7fffffff, R3, 0xc8, !PT ;  /* 0x7fffffff07ff7812 */ /* 0x000fda000780c803 */
[----:B------:R-:W-:Y:S05]  /*0d60*/  @!P0 BRA `(.L_x_11) ;  /* 0x00000004003c8947 */ /* 0x000fea0003800000 */
[C---:B------:R-:W-:Y:S02]  /*0d70*/  FSETP.NEU.FTZ.AND P1, PT, |R3|.reuse, +INF , PT ;  /* 0x7f8000000300780b */ /* 0x040fe40003f3d200 */
[----:B------:R-:W-:Y:S02]  /*0d80*/  FSETP.NEU.FTZ.AND P2, PT, |R0|, +INF , PT ;  /* 0x7f8000000000780b */ /* 0x000fe40003f5d200 */
[----:B------:R-:W-:-:S11]  /*0d90*/  FSETP.NEU.FTZ.AND P0, PT, |R3|, +INF , PT ;  /* 0x7f8000000300780b */ /* 0x000fd60003f1d200 */
[----:B------:R-:W-:Y:S05]  /*0da0*/  @!P2 BRA !P1, `(.L_x_11) ;  /* 0x00000004002ca947 */ /* 0x000fea0004800000 */
[----:B------:R-:W-:-:S04]  /*0db0*/  LOP3.LUT P1, RZ, R3, 0x7fffffff, RZ, 0xc0, !PT ;  /* 0x7fffffff03ff7812 */ /* 0x000fc8000782c0ff */
[----:B------:R-:W-:-:S13]  /*0dc0*/  PLOP3.LUT P1, PT, P2, P1, PT, 0x2f, 0xf2 ;  /* 0x0000000000f2781c */ /* 0x000fda0001722577 */
[----:B------:R-:W-:Y:S05]  /*0dd0*/  @P1 BRA `(.L_x_12) ;  /* 0x0000000400181947 */ /* 0x000fea0003800000 */
[----:B------:R-:W-:-:S04]  /*0de0*/  LOP3.LUT P1, RZ, R7, 0x7fffffff, RZ, 0xc0, !PT ;  /* 0x7fffffff07ff7812 */ /* 0x000fc8000782c0ff */
[----:B------:R-:W-:-:S13]  /*0df0*/  PLOP3.LUT P0, PT, P0, P1, PT, 0x2f, 0xf2 ;  /* 0x0000000000f2781c */ /* 0x000fda0000702577 */
[----:B------:R-:W-:Y:S05]  /*0e00*/  @P0 BRA `(.L_x_13) ;  /* 0x0000000400000947 */ /* 0x000fea0003800000 */
[----:B------:R-:W-:Y:S02]  /*0e10*/  ISETP.GE.AND P0, PT, R9, RZ, PT ;  /* 0x000000ff0900720c */ /* 0x000fe40003f06270 */
[----:B------:R-:W-:-:S11]  /*0e20*/  ISETP.GE.AND P1, PT, R11, RZ, PT ;  /* 0x000000ff0b00720c */ /* 0x000fd60003f26270 */
[----:B------:R-:W-:Y:S02]  /*0e30*/  @P0 IMAD.MOV.U32 R8, RZ, RZ, RZ ;  /* 0x000000ffff080224 */ /* 0x000fe400078e00ff */
[----:B------:R-:W-:Y:S01]  /*0e40*/  @!P0 FFMA R3, R3, 1.84467440737095516160e+19, RZ ;  /* 0x5f80000003038823 */ /* 0x000fe200000000ff */
[----:B------:R-:W-:Y:S02]  /*0e50*/  @!P0 IMAD.MOV.U32 R8, RZ, RZ, -0x40 ;  /* 0xffffffc0ff088424 */ /* 0x000fe400078e00ff */
[----:B------:R-:W-:Y:S02]  /*0e60*/  @!P1 FFMA R7, R0, 1.84467440737095516160e+19, RZ ;  /* 0x5f80000000079823 */ /* 0x000fe400000000ff */
[----:B------:R-:W-:-:S07]  /*0e70*/  @!P1 VIADD R8, R8, 0x40 ;  /* 0x0000004008089836 */ /* 0x000fce0000000000 */
.L_x_9:
[----:B------:R-:W-:Y:S01]  /*0e80*/  LEA R0, R13, 0xc0800000, 0x17 ;  /* 0xc08000000d007811 */ /* 0x000fe200078eb8ff */
[----:B------:R-:W-:Y:S01]  /*0e90*/  BSSY.RECONVERGENT B2, `(.L_x_14) ;  /* 0x0000036000027945 */ /* 0x000fe20003800200 */
[----:B------:R-:W-:-:S03]  /*0ea0*/  IADD3 R10, PT, PT, R10, -0x7f, RZ ;  /* 0xffffff810a0a7810 */ /* 0x000fc60007ffe0ff */
[----:B------:R-:W-:Y:S02]  /*0eb0*/  IMAD.IADD R7, R7, 0x1, -R0 ;  /* 0x0000000107077824 */ /* 0x000fe400078e0a00 */
[C---:B------:R-:W-:Y:S02]  /*0ec0*/  IMAD R0, R10.reuse, -0x800000, R3 ;  /* 0xff8000000a007824 */ /* 0x040fe400078e0203 */
[----:B------:R0:W1:Y:S01]  /*0ed0*/  MUFU.RCP R9, R7 ;  /* 0x0000000700097308 */ /* 0x0000620000001000 */
[----:B------:R-:W-:Y:S01]  /*0ee0*/  FADD.FTZ R11, -R7, -RZ ;  /* 0x800000ff070b7221 */ /* 0x000fe20000010100 */
[----:B0-----:R-:W-:-:S05]  /*0ef0*/  IADD3 R7, PT, PT, R10, 0x7f, -R13 ;  /* 0x0000007f0a077810 */ /* 0x001fca0007ffe80d */
[----:B------:R-:W-:Y:S02]  /*0f00*/  IMAD.IADD R7, R7, 0x1, R8 ;  /* 0x0000000107077824 */ /* 0x000fe400078e0208 */
[----:B-1----:R-:W-:-:S04]  /*0f10*/  FFMA R12, R9, R11, 1 ;  /* 0x3f800000090c7423 */ /* 0x002fc8000000000b */
[----:B------:R-:W-:-:S04]  /*0f20*/  FFMA R14, R9, R12, R9 ;  /* 0x0000000c090e7223 */ /* 0x000fc80000000009 */
[----:B------:R-:W-:-:S04]  /*0f30*/  FFMA R3, R0, R14, RZ ;  /* 0x0000000e00037223 */ /* 0x000fc800000000ff */
[----:B------:R-:W-:-:S04]  /*0f40*/  FFMA R12, R11, R3, R0 ;  /* 0x000000030b0c7223 */ /* 0x000fc80000000000 */
[----:B------:R-:W-:-:S04]  /*0f50*/  FFMA R9, R14, R12, R3 ;  /* 0x0000000c0e097223 */ /* 0x000fc80000000003 */
[----:B------:R-:W-:-:S04]  /*0f60*/  FFMA R12, R11, R9, R0 ;  /* 0x000000090b0c7223 */ /* 0x000fc80000000000 */
[----:B------:R-:W-:-:S05]  /*0f70*/  FFMA R0, R14, R12, R9 ;  /* 0x0000000c0e007223 */ /* 0x000fca0000000009 */
[----:B------:R-:W-:-:S04]  /*0f80*/  SHF.R.U32.HI R3, RZ, 0x17, R0 ;  /* 0x00000017ff037819 */ /* 0x000fc80000011600 */
[----:B------:R-:W-:-:S05]  /*0f90*/  LOP3.LUT R3, R3, 0xff, RZ, 0xc0, !PT ;  /* 0x000000ff03037812 */ /* 0x000fca00078ec0ff */
[----:B------:R-:W-:-:S04]  /*0fa0*/  IMAD.IADD R11, R3, 0x1, R7 ;  /* 0x00000001030b7824 */ /* 0x000fc800078e0207 */
[----:B------:R-:W-:-:S05]  /*0fb0*/  VIADD R3, R11, 0xffffffff ;  /* 0xffffffff0b037836 */ /* 0x000fca0000000000 */
[----:B------:R-:W-:-:S13]  /*0fc0*/  ISETP.GE.U32.AND P0, PT, R3, 0xfe, PT ;  /* 0x000000fe0300780c */ /* 0x000fda0003f06070 */
[----:B------:R-:W-:Y:S05]  /*0fd0*/  @!P0 BRA `(.L_x_15) ;  /* 0x0000000000808947 */ /* 0x000fea0003800000 */
[----:B------:R-:W-:-:S13]  /*0fe0*/  ISETP.GT.AND P0, PT, R11, 0xfe, PT ;  /* 0x000000fe0b00780c */ /* 0x000fda0003f04270 */
[----:B------:R-:W-:Y:S05]  /*0ff0*/  @P0 BRA `(.L_x_16) ;  /* 0x00000000006c0947 */ /* 0x000fea0003800000 */
[----:B------:R-:W-:-:S13]  /*1000*/  ISETP.GE.AND P0, PT, R11, 0x1, PT ;  /* 0x000000010b00780c */ /* 0x000fda0003f06270 */
[----:B------:R-:W-:Y:S05]  /*1010*/  @P0 BRA `(.L_x_17) ;  /* 0x0000000000740947 */ /* 0x000fea0003800000 */
[----:B------:R-:W-:Y:S02]  /*1020*/  ISETP.GE.AND P0, PT, R11, -0x18, PT ;  /* 0xffffffe80b00780c */ /* 0x000fe40003f06270 */
[----:B------:R-:W-:-:S11]  /*1030*/  LOP3.LUT R0, R0, 0x80000000, RZ, 0xc0, !PT ;  /* 0x8000000000007812 */ /* 0x000fd600078ec0ff */
[----:B------:R-:W-:Y:S05]  /*1040*/  @!P0 BRA `(.L_x_17) ;  /* 0x0000000000688947 */ /* 0x000fea0003800000 */
[CCC-:B------:R-:W-:Y:S01]  /*1050*/  FFMA.RZ R3, R14.reuse, R12.reuse, R9.reuse ;  /* 0x0000000c0e037223 */ /* 0x1c0fe2000000c009 */
[C---:B------:R-:W-:Y:S02]  /*1060*/  VIADD R10, R11.reuse, 0x20 ;  /* 0x000000200b0a7836 */ /* 0x040fe40000000000 */
[CCC-:B------:R-:W-:Y:S01]  /*1070*/  FFMA.RM R8, R14.reuse, R12.reuse, R9.reuse ;  /* 0x0000000c0e087223 */ /* 0x1c0fe20000004009 */
[----:B------:R-:W-:Y:S02]  /*1080*/  ISETP.NE.AND P2, PT, R11, RZ, PT ;  /* 0x000000ff0b00720c */ /* 0x000fe40003f45270 */
[----:B------:R-:W-:Y:S01]  /*1090*/  LOP3.LUT R7, R3, 0x7fffff, RZ, 0xc0, !PT ;  /* 0x007fffff03077812 */ /* 0x000fe200078ec0ff */
[----:B------:R-:W-:Y:S01]  /*10a0*/  FFMA.RP R3, R14, R12, R9 ;  /* 0x0000000c0e037223 */ /* 0x000fe20000008009 */
[----:B------:R-:W-:Y:S02]  /*10b0*/  ISETP.NE.AND P1, PT, R11, RZ, PT ;  /* 0x000000ff0b00720c */ /* 0x000fe40003f25270 */
[----:B------:R-:W-:-:S02]  /*10c0*/  LOP3.LUT R7, R7, 0x800000, RZ, 0xfc, !PT ;  /* 0x0080000007077812 */ /* 0x000fc400078efcff */
[----:B------:R-:W-:Y:S02]  /*10d0*/  IADD3 R9, PT, PT, -R11, RZ, RZ ;  /* 0x000000ff0b097210 */ /* 0x000fe40007ffe1ff */
[----:B------:R-:W-:Y:S02]  /*10e0*/  SHF.L.U32 R10, R7, R10, RZ ;  /* 0x0000000a070a7219 */ /* 0x000fe400000006ff */
[----:B------:R-:W-:Y:S02]  /*10f0*/  FSETP.NEU.FTZ.AND P0, PT, R3, R8, PT ;  /* 0x000000080300720b */ /* 0x000fe40003f1d000 */
[----:B------:R-:W-:Y:S02]  /*1100*/  SEL R8, R9, RZ, P2 ;  /* 0x000000ff09087207 */ /* 0x000fe40001000000 */
[----:B------:R-:W-:Y:S02]  /*1110*/  ISETP.NE.AND P1, PT, R10, RZ, P1 ;  /* 0x000000ff0a00720c */ /* 0x000fe40000f25270 */
[----:B------:R-:W-:-:S02]  /*1120*/  SHF.R.U32.HI R8, RZ, R8, R7 ;  /* 0x00000008ff087219 */ /* 0x000fc40000011607 */
[----:B------:R-:W-:Y:S02]  /*1130*/  PLOP3.LUT P0, PT, P0, P1, PT, 0xf8, 0x8f ;  /* 0x00000000008f781c */ /* 0x000fe40000703f70 */
[----:B------:R-:W-:Y:S02]  /*1140*/  SHF.R.U32.HI R10, RZ, 0x1, R8 ;  /* 0x00000001ff0a7819 */ /* 0x000fe40000011608 */
[----:B------:R-:W-:-:S04]  /*1150*/  SEL R3, RZ, 0x1, !P0 ;  /* 0x00000001ff037807 */ /* 0x000fc80004000000 */
[----:B------:R-:W-:-:S04]  /*1160*/  LOP3.LUT R3, R3, 0x1, R10, 0xf8, !PT ;  /* 0x0000000103037812 */ /* 0x000fc800078ef80a */
[----:B------:R-:W-:-:S05]  /*1170*/  LOP3.LUT R3, R3, R8, RZ, 0xc0, !PT ;  /* 0x0000000803037212 */ /* 0x000fca00078ec0ff */
[----:B------:R-:W-:-:S05]  /*1180*/  IMAD.IADD R3, R10, 0x1, R3 ;  /* 0x000000010a037824 */ /* 0x000fca00078e0203 */
[----:B------:R-:W-:Y:S01]  /*1190*/  LOP3.LUT R0, R3, R0, RZ, 0xfc, !PT ;  /* 0x0000000003007212 */ /* 0x000fe200078efcff */
[----:B------:R-:W-:Y:S06]  /*11a0*/  BRA `(.L_x_17) ;  /* 0x0000000000107947 */ /* 0x000fec0003800000 */
.L_x_16:
[----:B------:R-:W-:-:S04]  /*11b0*/  LOP3.LUT R0, R0, 0x80000000, RZ, 0xc0, !PT ;  /* 0x8000000000007812 */ /* 0x000fc800078ec0ff */
[----:B------:R-:W-:Y:S01]  /*11c0*/  LOP3.LUT R0, R0, 0x7f800000, RZ, 0xfc, !PT ;  /* 0x7f80000000007812 */ /* 0x000fe200078efcff */
[----:B------:R-:W-:Y:S06]  /*11d0*/  BRA `(.L_x_17) ;  /* 0x0000000000047947 */ /* 0x000fec0003800000 */
.L_x_15:
[----:B------:R-:W-:-:S07]  /*11e0*/  IMAD R0, R7, 0x800000, R0 ;  /* 0x0080000007007824 */ /* 0x000fce00078e0200 */
.L_x_17:
[----:B------:R-:W-:Y:S05]  /*11f0*/  BSYNC.RECONVERGENT B2 ;  /* 0x0000000000027941 */ /* 0x000fea0003800200 */
.L_x_14:
[----:B------:R-:W-:Y:S05]  /*1200*/  BRA `(.L_x_18) ;  /* 0x0000000000207947 */ /* 0x000fea0003800000 */
.L_x_13:
[----:B------:R-:W-:-:S04]  /*1210*/  LOP3.LUT R0, R7, 0x80000000, R3, 0x48, !PT ;  /* 0x8000000007007812 */ /* 0x000fc800078e4803 */
[----:B------:R-:W-:Y:S01]  /*1220*/  LOP3.LUT R0, R0, 0x7f800000, RZ, 0xfc, !PT ;  /* 0x7f80000000007812 */ /* 0x000fe200078efcff */
[----:B------:R-:W-:Y:S06]  /*1230*/  BRA `(.L_x_18) ;  /* 0x0000000000147947 */ /* 0x000fec0003800000 */
.L_x_12:
[----:B------:R-:W-:Y:S01]  /*1240*/  LOP3.LUT R0, R7, 0x80000000, R3, 0x48, !PT ;  /* 0x8000000007007812 */ /* 0x000fe200078e4803 */
[----:B------:R-:W-:Y:S06]  /*1250*/  BRA `(.L_x_18) ;  /* 0x00000000000c7947 */ /* 0x000fec0003800000 */
.L_x_11:
[----:B------:R-:W0:Y:S01]  /*1260*/  MUFU.RSQ R0, -QNAN ;  /* 0xffc0000000007908 */ /* 0x000e220000001400 */
[----:B------:R-:W-:Y:S05]  /*1270*/  BRA `(.L_x_18) ;  /* 0x0000000000047947 */ /* 0x000fea0003800000 */
.L_x_10:
[----:B------:R-:W-:-:S07]  /*1280*/  FADD.FTZ R0, R3, R0 ;  /* 0x0000000003007221 */ /* 0x000fce0000010000 */
.L_x_18:
[----:B------:R-:W-:Y:S05]  /*1290*/  BSYNC.RECONVERGENT B1 ;  /* 0x0000000000017941 */ /* 0x000fea0003800200 */
.L_x_8:
[----:B------:R-:W-:-:S04]  /*12a0*/  IMAD.MOV.U32 R7, RZ, RZ, 0x0 ;  /* 0x00000000ff077424 */ /* 0x000fc800078e00ff */
[----:B0-----:R-:W-:Y:S05]  /*12b0*/  RET.REL.NODEC R6 `(irregular_mean_fwd) ;  /* 0xffffffec06507950 */ /* 0x001fea0003c3ffff */
.L_x_19:
[----:B------:R-:W-:-:S00]  /*12c0*/  BRA `(.L_x_19) ;  /* 0xfffffffc00fc7947 */ /* 0x000fc0000383ffff */
[----:B------:R-:W-:-:S00]  /*12d0*/  NOP ;  /* 0x0000000000007918 */ /* 0x000fc00000000000 */
        /* <DEDUP_REMOVED lines=10> */
.L_x_21:


//--------------------- .nv.shared.reserved.0     --------------------------
	.section	.nv.shared.reserved.0,"aw",@nobits
	.weak		__nv_reservedSMEM_offset_0_alias
	.size		__nv_reservedSMEM_offset_0_alias, 0, 64
	.other		__nv_reservedSMEM_offset_0_alias,@"STO_CUDA_RESERVED_SHARED STV_DEFAULT"
__nv_reservedSMEM_offset_0_alias:
	.zero		0
	.zero		64


//--------------------- .nv.constant0.irregular_mean_fwd --------------------------
	.section	.nv.constant0.irregular_mean_fwd,"a",@progbits
	.sectionflags	@""
	.align	4
.nv.constant0.irregular_mean_fwd:
	.zero		936


//--------------------- SYMBOLS --------------------------

	.type		.nv.reservedSmem.offset0,@object
	.size		.nv.reservedSmem.offset0,0x4
